//
// Generated by NVIDIA NVVM Compiler
//
// Compiler Build ID: CL-36424714
// Cuda compilation tools, release 13.0, V13.0.88
// Based on NVVM 20.0.0
//

.version 9.0
.target sm_100
.address_size 64

	// .globl	_Z9RadixSortPiiS_
// _ZZ9RadixSortPiiS_E12shared_histo has been demoted

.visible .entry _Z9RadixSortPiiS_(
	.param .u64 .ptr .align 1 _Z9RadixSortPiiS__param_0,
	.param .u32 _Z9RadixSortPiiS__param_1,
	.param .u64 .ptr .align 1 _Z9RadixSortPiiS__param_2
)
{
	.reg .pred 	%p<4>;
	.reg .b32 	%r<22>;
	.reg .b64 	%rd<7>;
	// demoted variable
	.shared .align 4 .b8 _ZZ9RadixSortPiiS_E12shared_histo[8];
	ld.param.u64 	%rd2, [_Z9RadixSortPiiS__param_0];
	ld.param.u32 	%r3, [_Z9RadixSortPiiS__param_1];
	ld.param.u64 	%rd3, [_Z9RadixSortPiiS__param_2];
	cvta.to.global.u64 	%rd1, %rd3;
	mov.u32 	%r1, %tid.x;
	mov.u32 	%r4, %ctaid.x;
	mov.u32 	%r5, %ntid.x;
	mad.lo.s32 	%r2, %r4, %r5, %r1;
	setp.ne.s32 	%p1, %r2, 0;
	@%p1 bra 	$L__BB0_2;
	mov.b32 	%r6, 0;
	st.global.u32 	[%rd1], %r6;
	st.global.u32 	[%rd1+4], %r6;
$L__BB0_2:
	setp.ne.s32 	%p2, %r1, 0;
	@%p2 bra 	$L__BB0_4;
	mov.b32 	%r7, 0;
	st.shared.u32 	[_ZZ9RadixSortPiiS_E12shared_histo], %r7;
	st.shared.u32 	[_ZZ9RadixSortPiiS_E12shared_histo+4], %r7;
$L__BB0_4:
	setp.ne.s32 	%p3, %r1, 0;
	bar.sync 	0;
	cvta.to.global.u64 	%rd4, %rd2;
	mul.wide.s32 	%rd5, %r2, 4;
	add.s64 	%rd6, %rd4, %rd5;
	ld.global.u32 	%r8, [%rd6];
	div.s32 	%r9, %r8, %r3;
	shr.u32 	%r10, %r9, 31;
	add.s32 	%r11, %r9, %r10;
	and.b32  	%r12, %r11, 1073741822;
	sub.s32 	%r13, %r9, %r12;
	shl.b32 	%r14, %r13, 2;
	mov.u32 	%r15, _ZZ9RadixSortPiiS_E12shared_histo;
	add.s32 	%r16, %r15, %r14;
	atom.shared.add.u32 	%r17, [%r16], 1;
	bar.sync 	0;
	@%p3 bra 	$L__BB0_6;
	ld.shared.u32 	%r18, [_ZZ9RadixSortPiiS_E12shared_histo];
	atom.global.add.u32 	%r19, [%rd1], %r18;
	ld.shared.u32 	%r20, [_ZZ9RadixSortPiiS_E12shared_histo+4];
	atom.global.add.u32 	%r21, [%rd1+4], %r20;
$L__BB0_6:
	ret;

}


// ===== COMPILED SASS (sm_100) =====

	.target	sm_100

	.elftype	@"ET_EXEC"


//--------------------- .note.nv.tkinfo           --------------------------
	.section	.note.nv.tkinfo,"",@"SHT_NOTE"
	.sectionflags	@"SHF_NOTE_NV_TKINFO"
	.tkinfo
        /*0018*/ 	.word	0x00000002
        /*0030*/ 	.string	""
        /*0030*/ 	.string	"ptxas"
        /*0030*/ 	.string	"Cuda compilation tools, release 13.0, V13.0.88"
        /*0030*/ 	.string	"Build cuda_13.0.r13.0/compiler.36424714_0"
        /*0030*/ 	.string	"-arch sm_100 -m 64 "



//--------------------- .note.nv.cuinfo           --------------------------
	.section	.note.nv.cuinfo,"",@"SHT_NOTE"
	.sectionflags	@"SHF_NOTE_NV_CUINFO"
        /*0018*/ 	.short	0x0002
        /*001a*/ 	.short	0x0064
        /*001c*/ 	.short	0x0082
	.zero		2


//--------------------- .nv.info                  --------------------------
	.section	.nv.info,"",@"SHT_CUDA_INFO"
	.align	4


	//----- nvinfo : EIATTR_REGCOUNT
	.align		4
        /*0000*/ 	.byte	0x04, 0x2f
        /*0002*/ 	.short	(.L_1 - .L_0)
	.align		4
.L_0:
        /*0004*/ 	.word	index@(_Z9RadixSortPiiS_)
        /*0008*/ 	.word	0x0000000e


	//----- nvinfo : EIATTR_FRAME_SIZE
	.align		4
.L_1:
        /*000c*/ 	.byte	0x04, 0x11
        /*000e*/ 	.short	(.L_3 - .L_2)
	.align		4
.L_2:
        /*0010*/ 	.word	index@(_Z9RadixSortPiiS_)
        /*0014*/ 	.word	0x00000000


	//----- nvinfo : EIATTR_MIN_STACK_SIZE
	.align		4
.L_3:
        /*0018*/ 	.byte	0x04, 0x12
        /*001a*/ 	.short	(.L_5 - .L_4)
	.align		4
.L_4:
        /*001c*/ 	.word	index@(_Z9RadixSortPiiS_)
        /*0020*/ 	.word	0x00000000
.L_5:


//--------------------- .nv.compat                --------------------------
	.section	.nv.compat,"",@"SHT_CUDA_COMPAT_INFO"
	.align	4
        /*0000*/ 	.byte	0x02, 0x09, 0x00, 0x00, 0x02, 0x02, 0x01, 0x00, 0x02, 0x05, 0x05, 0x00, 0x03, 0x07, 0x01, 0x01
        /*0010*/ 	.byte	0x02, 0x03, 0x00, 0x00, 0x02, 0x06, 0x01, 0x00, 0x04, 0x0b, 0x08, 0x00, 0x09, 0x00, 0x00, 0x00
        /*0020*/ 	.byte	0x00, 0x00, 0x00, 0x00


//--------------------- .nv.info._Z9RadixSortPiiS_ --------------------------
	.section	.nv.info._Z9RadixSortPiiS_,"",@"SHT_CUDA_INFO"
	.sectionflags	@""
	.align	4


	//----- nvinfo : EIATTR_CUDA_API_VERSION
	.align		4
        /*0000*/ 	.byte	0x04, 0x37
        /*0002*/ 	.short	(.L_7 - .L_6)
.L_6:
        /*0004*/ 	.word	0x00000082


	//----- nvinfo : EIATTR_KPARAM_INFO
	.align		4
.L_7:
        /*0008*/ 	.byte	0x04, 0x17
        /*000a*/ 	.short	(.L_9 - .L_8)
.L_8:
        /*000c*/ 	.word	0x00000000
        /*0010*/ 	.short	0x0002
        /*0012*/ 	.short	0x0010
        /*0014*/ 	.byte	0x00, 0xf5, 0x21, 0x00


	//----- nvinfo : EIATTR_KPARAM_INFO
	.align		4
.L_9:
        /*0018*/ 	.byte	0x04, 0x17
        /*001a*/ 	.short	(.L_11 - .L_10)
.L_10:
        /*001c*/ 	.word	0x00000000
        /*0020*/ 	.short	0x0001
        /*0022*/ 	.short	0x0008
        /*0024*/ 	.byte	0x00, 0xf0, 0x11, 0x00


	//----- nvinfo : EIATTR_KPARAM_INFO
	.align		4
.L_11:
        /*0028*/ 	.byte	0x04, 0x17
        /*002a*/ 	.short	(.L_13 - .L_12)
.L_12:
        /*002c*/ 	.word	0x00000000
        /*0030*/ 	.short	0x0000
        /*0032*/ 	.short	0x0000
        /*0034*/ 	.byte	0x00, 0xf5, 0x21, 0x00


	//----- nvinfo : EIATTR_SPARSE_MMA_MASK
	.align		4
.L_13:
        /*0038*/ 	.byte	0x03, 0x50
        /*003a*/ 	.short	0x0000


	//----- nvinfo : EIATTR_MAXREG_COUNT
	.align		4
        /*003c*/ 	.byte	0x03, 0x1b
        /*003e*/ 	.short	0x00ff


	//----- nvinfo : EIATTR_NUM_BARRIERS
	.align		4
        /*0040*/ 	.byte	0x02, 0x4c
        /*0042*/ 	.byte	0x01
	.zero		1


	//----- nvinfo : EIATTR_MERCURY_ISA_VERSION
	.align		4
        /*0044*/ 	.byte	0x03, 0x5f
        /*0046*/ 	.short	0x0101


	//----- nvinfo : EIATTR_VRC_CTA_INIT_COUNT
	.align		4
        /*0048*/ 	.byte	0x02, 0x4a
	.zero		1
	.zero		1


	//----- nvinfo : EIATTR_EXIT_INSTR_OFFSETS
	.align		4
        /*004c*/ 	.byte	0x04, 0x1c
        /*004e*/ 	.short	(.L_15 - .L_14)


	//   ....[0]....
.L_14:
        /*0050*/ 	.word	0x00000350


	//   ....[1]....
        /*0054*/ 	.word	0x000003e0


	//----- nvinfo : EIATTR_CBANK_PARAM_SIZE
	.align		4
.L_15:
        /*0058*/ 	.byte	0x03, 0x19
        /*005a*/ 	.short	0x0018


	//----- nvinfo : EIATTR_PARAM_CBANK
	.align		4
        /*005c*/ 	.byte	0x04, 0x0a
        /*005e*/ 	.short	(.L_17 - .L_16)
	.align		4
.L_16:
        /*0060*/ 	.word	index@(.nv.constant0._Z9RadixSortPiiS_)
        /*0064*/ 	.short	0x0380
        /*0066*/ 	.short	0x0018


	//----- nvinfo : EIATTR_SW_WAR
	.align		4
.L_17:
        /*0068*/ 	.byte	0x04, 0x36
        /*006a*/ 	.short	(.L_19 - .L_18)
.L_18:
        /*006c*/ 	.word	0x00000008
.L_19:


//--------------------- .nv.callgraph             --------------------------
	.section	.nv.callgraph,"",@"SHT_CUDA_CALLGRAPH"
	.align	4
	.sectionentsize	8
	.align		4
        /*0000*/ 	.word	0x00000000
	.align		4
        /*0004*/ 	.word	0xffffffff
	.align		4
        /*0008*/ 	.word	0x00000000
	.align		4
        /*000c*/ 	.word	0xfffffffe
	.align		4
        /*0010*/ 	.word	0x00000000
	.align		4
        /*0014*/ 	.word	0xfffffffd
	.align		4
        /*0018*/ 	.word	0x00000000
	.align		4
        /*001c*/ 	.word	0xfffffffc


//--------------------- .text._Z9RadixSortPiiS_   --------------------------
	.section	.text._Z9RadixSortPiiS_,"ax",@progbits
	.align	128
        .global         _Z9RadixSortPiiS_
        .type           _Z9RadixSortPiiS_,@function
        .size           _Z9RadixSortPiiS_,(.L_x_1 - _Z9RadixSortPiiS_)
        .other          _Z9RadixSortPiiS_,@"STO_CUDA_ENTRY STV_DEFAULT"
_Z9RadixSortPiiS_:
.text._Z9RadixSortPiiS_:
[----:B------:R-:W-:Y:S01]  /*0000*/  LDC R1, c[0x0][0x37c] ;  /* 0x0000df00ff017b82 */ /* 0x000fe20000000800 */
[----:B------:R-:W0:Y:S07]  /*0010*/  S2R R0, SR_TID.X ;  /* 0x0000000000007919 */ /* 0x000e2e0000002100 */
[----:B------:R-:W1:Y:S01]  /*0020*/  S2UR UR4, SR_CTAID.X ;  /* 0x00000000000479c3 */ /* 0x000e620000002500 */
[----:B------:R-:W2:Y:S01]  /*0030*/  LDCU.64 UR10, c[0x0][0x358] ;  /* 0x00006b00ff0a77ac */ /* 0x000ea20008000a00 */
[----:B------:R-:W3:Y:S06]  /*0040*/  LDCU.64 UR8, c[0x0][0x390] ;  /* 0x00007200ff0877ac */ /* 0x000eec0008000a00 */
[----:B------:R-:W1:Y:S08]  /*0050*/  LDC R7, c[0x0][0x360] ;  /* 0x0000d800ff077b82 */ /* 0x000e700000000800 */
[----:B------:R-:W4:Y:S08]  /*0060*/  S2UR UR6, SR_CgaCtaId ;  /* 0x00000000000679c3 */ /* 0x000f300000008800 */
[----:B------:R-:W5:Y:S01]  /*0070*/  LDC.64 R4, c[0x0][0x380] ;  /* 0x0000e000ff047b82 */ /* 0x000f620000000a00 */
[----:B0-----:R-:W-:Y:S01]  /*0080*/  ISETP.NE.AND P0, PT, R0, RZ, PT ;  /* 0x000000ff0000720c */ /* 0x001fe20003f05270 */
[----:B-1----:R-:W-:Y:S01]  /*0090*/  IMAD R7, R7, UR4, R0 ;  /* 0x0000000407077c24 */ /* 0x002fe2000f8e0200 */
[----:B------:R-:W-:-:S05]  /*00a0*/  UMOV UR4, 0x400 ;  /* 0x0000040000047882 */ /* 0x000fca0000000000 */
[----:B------:R-:W0:Y:S01]  /*00b0*/  LDC R11, c[0x0][0x388] ;  /* 0x0000e200ff0b7b82 */ /* 0x000e220000000800 */
[C---:B------:R-:W-:Y:S01]  /*00c0*/  ISETP.NE.AND P1, PT, R7.reuse, RZ, PT ;  /* 0x000000ff0700720c */ /* 0x040fe20003f25270 */
[----:B----4-:R-:W-:Y:S01]  /*00d0*/  ULEA UR6, UR6, UR4, 0x18 ;  /* 0x0000000406067291 */ /* 0x010fe2000f8ec0ff */
[----:B-----5:R-:W-:-:S08]  /*00e0*/  IMAD.WIDE R4, R7, 0x4, R4 ;  /* 0x0000000407047825 */ /* 0x020fd000078e0204 */
[----:B------:R-:W-:Y:S03]  /*00f0*/  @!P0 STS.64 [UR6], RZ ;  /* 0x000000ffff008988 */ /* 0x000fe60008000a06 */
[----:B------:R-:W2:Y:S02]  /*0100*/  @!P1 LDC.64 R2, c[0x0][0x390] ;  /* 0x0000e400ff029b82 */ /* 0x000ea40000000a00 */
[----:B--2---:R-:W-:Y:S04]  /*0110*/  @!P1 STG.E desc[UR10][R2.64], RZ ;  /* 0x000000ff02009986 */ /* 0x004fe8000c10190a */
[----:B------:R1:W-:Y:S02]  /*0120*/  @!P1 STG.E desc[UR10][R2.64+0x4], RZ ;  /* 0x000004ff02009986 */ /* 0x0003e4000c10190a */
[----:B------:R-:W-:Y:S06]  /*0130*/  BAR.SYNC.DEFER_BLOCKING 0x0 ;  /* 0x0000000000007b1d */ /* 0x000fec0000010000 */
[----:B------:R-:W2:Y:S01]  /*0140*/  LDG.E R4, desc[UR10][R4.64] ;  /* 0x0000000a04047981 */ /* 0x000ea2000c1e1900 */
[----:B0-----:R-:W-:Y:S01]  /*0150*/  IABS R9, R11 ;  /* 0x0000000b00097213 */ /* 0x001fe20000000000 */
[----:B------:R-:W-:Y:S01]  /*0160*/  UMOV UR4, 0x4 ;  /* 0x0000000400047882 */ /* 0x000fe20000000000 */
[----:B------:R-:W-:-:S02]  /*0170*/  UMOV UR5, 0x0 ;  /* 0x0000000000057882 */ /* 0x000fc40000000000 */
[----:B------:R-:W0:Y:S01]  /*0180*/  I2F.RP R0, R9 ;  /* 0x0000000900007306 */ /* 0x000e220000209400 */
[----:B---3--:R-:W-:-:S07]  /*0190*/  UIMAD.WIDE.U32 UR4, UR8, 0x1, UR4 ;  /* 0x00000001080478a5 */ /* 0x008fce000f8e0004 */
[----:B0-----:R-:W0:Y:S02]  /*01a0*/  MUFU.RCP R0, R0 ;  /* 0x0000000000007308 */ /* 0x001e240000001000 */
[----:B0-----:R-:W-:-:S06]  /*01b0*/  VIADD R6, R0, 0xffffffe ;  /* 0x0ffffffe00067836 */ /* 0x001fcc0000000000 */
[----:B------:R0:W1:Y:S02]  /*01c0*/  F2I.FTZ.U32.TRUNC.NTZ R7, R6 ;  /* 0x0000000600077305 */ /* 0x000064000021f000 */
[----:B0-----:R-:W-:Y:S02]  /*01d0*/  IMAD.MOV.U32 R6, RZ, RZ, RZ ;  /* 0x000000ffff067224 */ /* 0x001fe400078e00ff */
[----:B-1----:R-:W-:-:S04]  /*01e0*/  IMAD.MOV R2, RZ, RZ, -R7 ;  /* 0x000000ffff027224 */ /* 0x002fc800078e0a07 */
[----:B------:R-:W-:-:S04]  /*01f0*/  IMAD R3, R2, R9, RZ ;  /* 0x0000000902037224 */ /* 0x000fc800078e02ff */
[----:B------:R-:W-:Y:S01]  /*0200*/  IMAD.HI.U32 R7, R7, R3, R6 ;  /* 0x0000000307077227 */ /* 0x000fe200078e0006 */
[----:B--2---:R-:W-:Y:S02]  /*0210*/  IABS R2, R4 ;  /* 0x0000000400027213 */ /* 0x004fe40000000000 */
[----:B------:R-:W-:-:S03]  /*0220*/  LOP3.LUT R4, R4, R11, RZ, 0x3c, !PT ;  /* 0x0000000b04047212 */ /* 0x000fc600078e3cff */
[----:B------:R-:W-:Y:S01]  /*0230*/  IMAD.HI.U32 R7, R7, R2, RZ ;  /* 0x0000000207077227 */ /* 0x000fe200078e00ff */
[----:B------:R-:W-:-:S04]  /*0240*/  ISETP.GE.AND P2, PT, R4, RZ, PT ;  /* 0x000000ff0400720c */ /* 0x000fc80003f46270 */
[----:B------:R-:W-:-:S05]  /*0250*/  IADD3 R0, PT, PT, -R7, RZ, RZ ;  /* 0x000000ff07007210 */ /* 0x000fca0007ffe1ff */
[----:B------:R-:W-:-:S05]  /*0260*/  IMAD R0, R9, R0, R2 ;  /* 0x0000000009007224 */ /* 0x000fca00078e0202 */
[----:B------:R-:W-:-:S13]  /*0270*/  ISETP.GT.U32.AND P3, PT, R9, R0, PT ;  /* 0x000000000900720c */ /* 0x000fda0003f64070 */
[----:B------:R-:W-:Y:S02]  /*0280*/  @!P3 IMAD.IADD R0, R0, 0x1, -R9 ;  /* 0x000000010000b824 */ /* 0x000fe400078e0a09 */
[----:B------:R-:W-:Y:S01]  /*0290*/  @!P3 VIADD R7, R7, 0x1 ;  /* 0x000000010707b836 */ /* 0x000fe20000000000 */
[----:B------:R-:W-:Y:S02]  /*02a0*/  ISETP.NE.AND P3, PT, R11, RZ, PT ;  /* 0x000000ff0b00720c */ /* 0x000fe40003f65270 */
[----:B------:R-:W-:-:S13]  /*02b0*/  ISETP.GE.U32.AND P1, PT, R0, R9, PT ;  /* 0x000000090000720c */ /* 0x000fda0003f26070 */
[----:B------:R-:W-:-:S05]  /*02c0*/  @P1 IADD3 R7, PT, PT, R7, 0x1, RZ ;  /* 0x0000000107071810 */ /* 0x000fca0007ffe0ff */
[----:B------:R-:W-:Y:S01]  /*02d0*/  @!P2 IMAD.MOV R7, RZ, RZ, -R7 ;  /* 0x000000ffff07a224 */ /* 0x000fe200078e0a07 */
[----:B------:R-:W-:-:S04]  /*02e0*/  @!P3 LOP3.LUT R7, RZ, R11, RZ, 0x33, !PT ;  /* 0x0000000bff07b212 */ /* 0x000fc800078e33ff */
[----:B------:R-:W-:-:S04]  /*02f0*/  LEA.HI R0, R7, R7, RZ, 0x1 ;  /* 0x0000000707007211 */ /* 0x000fc800078f08ff */
[----:B------:R-:W-:-:S05]  /*0300*/  LOP3.LUT R0, R0, 0x3ffffffe, RZ, 0xc0, !PT ;  /* 0x3ffffffe00007812 */ /* 0x000fca00078ec0ff */
[----:B------:R-:W-:-:S05]  /*0310*/  IMAD.IADD R0, R7, 0x1, -R0 ;  /* 0x0000000107007824 */ /* 0x000fca00078e0a00 */
[----:B------:R-:W-:-:S05]  /*0320*/  LEA R0, R0, UR6, 0x2 ;  /* 0x0000000600007c11 */ /* 0x000fca000f8e10ff */
[----:B------:R0:W-:Y:S01]  /*0330*/  ATOMS.POPC.INC.32 RZ, [R0+URZ] ;  /* 0x0000000000ff7f8c */ /* 0x0001e2000d8000ff */
[----:B------:R-:W-:Y:S06]  /*0340*/  BAR.SYNC.DEFER_BLOCKING 0x0 ;  /* 0x0000000000007b1d */ /* 0x000fec0000010000 */
[----:B------:R-:W-:Y:S05]  /*0350*/  @P0 EXIT ;  /* 0x000000000000094d */ /* 0x000fea0003800000 */
[----:B------:R-:W1:Y:S01]  /*0360*/  LDS.64 R6, [UR6] ;  /* 0x00000006ff067984 */ /* 0x000e620008000a00 */
[----:B------:R-:W1:Y:S01]  /*0370*/  LDC.64 R4, c[0x0][0x390] ;  /* 0x0000e400ff047b82 */ /* 0x000e620000000a00 */
[----:B------:R-:W-:Y:S02]  /*0380*/  UIADD3 UR7, UPT, UPT, UR5, UR9, URZ ;  /* 0x0000000905077290 */ /* 0x000fe4000fffe0ff */
[----:B------:R-:W-:Y:S01]  /*0390*/  IMAD.U32 R3, RZ, RZ, UR5 ;  /* 0x00000005ff037e24 */ /* 0x000fe2000f8e00ff */
[----:B------:R-:W-:-:S03]  /*03a0*/  MOV R2, UR4 ;  /* 0x0000000400027c02 */ /* 0x000fc60008000f00 */
[----:B------:R-:W-:Y:S01]  /*03b0*/  MOV R3, UR7 ;  /* 0x0000000700037c02 */ /* 0x000fe20008000f00 */
[----:B-1----:R-:W-:Y:S04]  /*03c0*/  REDG.E.ADD.STRONG.GPU desc[UR10][R4.64], R6 ;  /* 0x000000060400798e */ /* 0x002fe8000c12e10a */
[----:B------:R-:W-:Y:S01]  /*03d0*/  REDG.E.ADD.STRONG.GPU desc[UR10][R2.64], R7 ;  /* 0x000000070200798e */ /* 0x000fe2000c12e10a */
[----:B------:R-:W-:Y:S05]  /*03e0*/  EXIT ;  /* 0x000000000000794d */ /* 0x000fea0003800000 */
.L_x_0:
[----:B------:R-:W-:-:S00]  /*03f0*/  BRA `(.L_x_0) ;  /* 0xfffffffc00fc7947 */ /* 0x000fc0000383ffff */
[----:B------:R-:W-:-:S00]  /*0400*/  NOP ;  /* 0x0000000000007918 */ /* 0x000fc00000000000 */
[----:B------:R-:W-:-:S00]  /*0410*/  NOP ;  /* 0x0000000000007918 */ /* 0x000fc00000000000 */
[----:B------:R-:W-:-:S00]  /*0420*/  NOP ;  /* 0x0000000000007918 */ /* 0x000fc00000000000 */
[----:B------:R-:W-:-:S00]  /*0430*/  NOP ;  /* 0x0000000000007918 */ /* 0x000fc00000000000 */
[----:B------:R-:W-:-:S00]  /*0440*/  NOP ;  /* 0x0000000000007918 */ /* 0x000fc00000000000 */
[----:B------:R-:W-:-:S00]  /*0450*/  NOP ;  /* 0x0000000000007918 */ /* 0x000fc00000000000 */
[----:B------:R-:W-:-:S00]  /*0460*/  NOP ;  /* 0x0000000000007918 */ /* 0x000fc00000000000 */
[----:B------:R-:W-:-:S00]  /*0470*/  NOP ;  /* 0x0000000000007918 */ /* 0x000fc00000000000 */
.L_x_1:


//--------------------- .nv.shared._Z9RadixSortPiiS_ --------------------------
	.section	.nv.shared._Z9RadixSortPiiS_,"aw",@nobits
	.sectionflags	@""
	.align	4
.nv.shared._Z9RadixSortPiiS_:
	.zero		1032


//--------------------- .nv.shared.reserved.0     --------------------------
	.section	.nv.shared.reserved.0,"aw",@nobits
	.weak		__nv_reservedSMEM_offset_0_alias
	.size		__nv_reservedSMEM_offset_0_alias, 0, 64
	.other		__nv_reservedSMEM_offset_0_alias,@"STO_CUDA_RESERVED_SHARED STV_DEFAULT"
__nv_reservedSMEM_offset_0_alias:
	.zero		0
	.zero		64


//--------------------- .nv.constant0._Z9RadixSortPiiS_ --------------------------
	.section	.nv.constant0._Z9RadixSortPiiS_,"a",@progbits
	.sectionflags	@""
	.align	4
.nv.constant0._Z9RadixSortPiiS_:
	.zero		920


//--------------------- SYMBOLS --------------------------

	.type		.nv.reservedSmem.offset0,@object
	.size		.nv.reservedSmem.offset0,0x4
	.type		.nv.reservedSmem.cap,@object
	.size		.nv.reservedSmem.cap,0x4
